//
// Generated by NVIDIA NVVM Compiler
//
// Compiler Build ID: CL-36424714
// Cuda compilation tools, release 13.0, V13.0.88
// Based on NVVM 20.0.0
//

.version 9.0
.target sm_100
.address_size 64

	// .globl	_Z13IniciarMatrizPd
// _ZZ7diff_eqPdS_S_E9sharedMem has been demoted
// _ZZ7diff_eqPdS_S_E10block_diff has been demoted

.visible .entry _Z13IniciarMatrizPd(
	.param .u64 .ptr .align 1 _Z13IniciarMatrizPd_param_0
)
{
	.reg .pred 	%p<4>;
	.reg .b32 	%r<11>;
	.reg .b64 	%rd<6>;

	ld.param.u64 	%rd1, [_Z13IniciarMatrizPd_param_0];
	mov.u32 	%r3, %ctaid.x;
	mov.u32 	%r4, %ntid.x;
	mov.u32 	%r5, %tid.x;
	mad.lo.s32 	%r1, %r3, %r4, %r5;
	mov.u32 	%r6, %ctaid.y;
	mov.u32 	%r7, %ntid.y;
	mov.u32 	%r8, %tid.y;
	mad.lo.s32 	%r9, %r6, %r7, %r8;
	setp.gt.s32 	%p1, %r1, 1999;
	setp.gt.u32 	%p2, %r9, 1999;
	or.pred  	%p3, %p1, %p2;
	@%p3 bra 	$L__BB0_2;
	cvta.to.global.u64 	%rd2, %rd1;
	mad.lo.s32 	%r10, %r1, 2000, %r9;
	mul.wide.s32 	%rd3, %r10, 8;
	add.s64 	%rd4, %rd2, %rd3;
	mov.b64 	%rd5, 0;
	st.global.u64 	[%rd4], %rd5;
$L__BB0_2:
	bar.sync 	0;
	ret;

}
	// .globl	_Z7diff_eqPdS_S_
.visible .entry _Z7diff_eqPdS_S_(
	.param .u64 .ptr .align 1 _Z7diff_eqPdS_S__param_0,
	.param .u64 .ptr .align 1 _Z7diff_eqPdS_S__param_1,
	.param .u64 .ptr .align 1 _Z7diff_eqPdS_S__param_2
)
{
	.reg .pred 	%p<17>;
	.reg .b32 	%r<29>;
	.reg .b64 	%rd<28>;
	.reg .b64 	%fd<151>;
	// demoted variable
	.shared .align 8 .b8 _ZZ7diff_eqPdS_S_E9sharedMem[800];
	// demoted variable
	.shared .align 8 .b8 _ZZ7diff_eqPdS_S_E10block_diff[512];
	ld.param.u64 	%rd8, [_Z7diff_eqPdS_S__param_0];
	ld.param.u64 	%rd7, [_Z7diff_eqPdS_S__param_1];
	ld.param.u64 	%rd9, [_Z7diff_eqPdS_S__param_2];
	cvta.to.global.u64 	%rd1, %rd9;
	cvta.to.global.u64 	%rd2, %rd8;
	mov.u32 	%r11, %ctaid.x;
	shl.b32 	%r12, %r11, 3;
	mov.u32 	%r1, %tid.x;
	add.s32 	%r2, %r12, %r1;
	mov.u32 	%r13, %ctaid.y;
	shl.b32 	%r14, %r13, 3;
	mov.u32 	%r3, %tid.y;
	add.s32 	%r15, %r14, %r3;
	setp.gt.s32 	%p1, %r2, 1999;
	setp.gt.u32 	%p2, %r15, 1999;
	mul.lo.s32 	%r5, %r15, 2000;
	add.s32 	%r6, %r5, %r2;
	mul.wide.s32 	%rd10, %r6, 8;
	add.s64 	%rd3, %rd2, %rd10;
	mov.u32 	%r16, _ZZ7diff_eqPdS_S_E9sharedMem;
	mad.lo.s32 	%r7, %r3, 80, %r16;
	add.s32 	%r8, %r7, 80;
	shl.b32 	%r17, %r1, 3;
	add.s32 	%r9, %r8, %r17;
	or.pred  	%p3, %p1, %p2;
	@%p3 bra 	$L__BB1_2;
	ld.global.f64 	%fd4, [%rd3];
	st.shared.f64 	[%r9+8], %fd4;
	bra.uni 	$L__BB1_3;
$L__BB1_2:
	mov.b64 	%rd11, 0;
	st.shared.u64 	[%r9+8], %rd11;
$L__BB1_3:
	setp.ne.s32 	%p4, %r1, 0;
	@%p4 bra 	$L__BB1_9;
	setp.gt.s32 	%p5, %r2, 0;
	@%p5 bra 	$L__BB1_6;
	mov.b64 	%rd12, 0;
	st.shared.u64 	[%r8], %rd12;
	bra.uni 	$L__BB1_7;
$L__BB1_6:
	add.s32 	%r18, %r6, -1;
	mul.wide.u32 	%rd13, %r18, 8;
	add.s64 	%rd14, %rd2, %rd13;
	ld.global.f64 	%fd5, [%rd14];
	st.shared.f64 	[%r8], %fd5;
	setp.gt.u32 	%p6, %r2, 1991;
	@%p6 bra 	$L__BB1_8;
$L__BB1_7:
	cvt.u64.u32 	%rd16, %r5;
	cvt.s64.s32 	%rd17, %r2;
	add.s64 	%rd18, %rd17, %rd16;
	shl.b64 	%rd19, %rd18, 3;
	add.s64 	%rd20, %rd2, %rd19;
	ld.global.f64 	%fd6, [%rd20+64];
	st.shared.f64 	[%r7+152], %fd6;
	bra.uni 	$L__BB1_9;
$L__BB1_8:
	mov.b64 	%rd15, 0;
	st.shared.u64 	[%r7+152], %rd15;
$L__BB1_9:
	setp.ne.s32 	%p7, %r3, 0;
	@%p7 bra 	$L__BB1_15;
	setp.ne.s32 	%p8, %r15, 0;
	add.s32 	%r10, %r16, %r17;
	@%p8 bra 	$L__BB1_12;
	mov.b64 	%rd22, 0;
	st.shared.u64 	[%r10+8], %rd22;
	bra.uni 	$L__BB1_13;
$L__BB1_12:
	ld.global.f64 	%fd7, [%rd3+-16000];
	st.shared.f64 	[%r10+8], %fd7;
	setp.gt.u32 	%p9, %r15, 1991;
	@%p9 bra 	$L__BB1_14;
$L__BB1_13:
	ld.global.f64 	%fd8, [%rd3+128000];
	st.shared.f64 	[%r10+728], %fd8;
	bra.uni 	$L__BB1_15;
$L__BB1_14:
	mov.b64 	%rd21, 0;
	st.shared.u64 	[%r10+728], %rd21;
$L__BB1_15:
	bar.sync 	0;
	add.s32 	%r21, %r2, -1;
	setp.gt.u32 	%p10, %r21, 1997;
	add.s32 	%r22, %r15, -1;
	setp.gt.u32 	%p11, %r22, 1998;
	or.pred  	%p12, %p10, %p11;
	setp.gt.u32 	%p13, %r15, 1998;
	mov.f64 	%fd150, 0d0000000000000000;
	or.pred  	%p14, %p12, %p13;
	@%p14 bra 	$L__BB1_17;
	ld.shared.f64 	%fd10, [%r9+8];
	ld.shared.f64 	%fd11, [%r9+88];
	ld.shared.f64 	%fd12, [%r9+-72];
	add.f64 	%fd13, %fd11, %fd12;
	ld.shared.f64 	%fd14, [%r9+16];
	add.f64 	%fd15, %fd13, %fd14;
	ld.shared.f64 	%fd16, [%r9];
	add.f64 	%fd17, %fd15, %fd16;
	fma.rn.f64 	%fd18, %fd10, 0dC010000000000000, %fd17;
	fma.rn.f64 	%fd19, %fd18, 0d3F50624DD2F1A9FC, %fd10;
	sub.f64 	%fd20, %fd19, %fd10;
	abs.f64 	%fd150, %fd20;
	cvta.to.global.u64 	%rd23, %rd7;
	mul.wide.u32 	%rd24, %r6, 8;
	add.s64 	%rd25, %rd23, %rd24;
	st.global.f64 	[%rd25], %fd19;
$L__BB1_17:
	shl.b32 	%r23, %r3, 3;
	add.s32 	%r24, %r23, %r1;
	shl.b32 	%r25, %r24, 3;
	mov.u32 	%r26, _ZZ7diff_eqPdS_S_E10block_diff;
	add.s32 	%r27, %r26, %r25;
	st.shared.f64 	[%r27], %fd150;
	bar.sync 	0;
	or.b32  	%r28, %r1, %r3;
	setp.ne.s32 	%p15, %r28, 0;
	@%p15 bra 	$L__BB1_20;
	ld.shared.f64 	%fd21, [_ZZ7diff_eqPdS_S_E10block_diff];
	add.f64 	%fd22, %fd21, 0d0000000000000000;
	ld.shared.f64 	%fd23, [_ZZ7diff_eqPdS_S_E10block_diff+8];
	add.f64 	%fd24, %fd22, %fd23;
	ld.shared.f64 	%fd25, [_ZZ7diff_eqPdS_S_E10block_diff+16];
	add.f64 	%fd26, %fd24, %fd25;
	ld.shared.f64 	%fd27, [_ZZ7diff_eqPdS_S_E10block_diff+24];
	add.f64 	%fd28, %fd26, %fd27;
	ld.shared.f64 	%fd29, [_ZZ7diff_eqPdS_S_E10block_diff+32];
	add.f64 	%fd30, %fd28, %fd29;
	ld.shared.f64 	%fd31, [_ZZ7diff_eqPdS_S_E10block_diff+40];
	add.f64 	%fd32, %fd30, %fd31;
	ld.shared.f64 	%fd33, [_ZZ7diff_eqPdS_S_E10block_diff+48];
	add.f64 	%fd34, %fd32, %fd33;
	ld.shared.f64 	%fd35, [_ZZ7diff_eqPdS_S_E10block_diff+56];
	add.f64 	%fd36, %fd34, %fd35;
	ld.shared.f64 	%fd37, [_ZZ7diff_eqPdS_S_E10block_diff+64];
	add.f64 	%fd38, %fd36, %fd37;
	ld.shared.f64 	%fd39, [_ZZ7diff_eqPdS_S_E10block_diff+72];
	add.f64 	%fd40, %fd38, %fd39;
	ld.shared.f64 	%fd41, [_ZZ7diff_eqPdS_S_E10block_diff+80];
	add.f64 	%fd42, %fd40, %fd41;
	ld.shared.f64 	%fd43, [_ZZ7diff_eqPdS_S_E10block_diff+88];
	add.f64 	%fd44, %fd42, %fd43;
	ld.shared.f64 	%fd45, [_ZZ7diff_eqPdS_S_E10block_diff+96];
	add.f64 	%fd46, %fd44, %fd45;
	ld.shared.f64 	%fd47, [_ZZ7diff_eqPdS_S_E10block_diff+104];
	add.f64 	%fd48, %fd46, %fd47;
	ld.shared.f64 	%fd49, [_ZZ7diff_eqPdS_S_E10block_diff+112];
	add.f64 	%fd50, %fd48, %fd49;
	ld.shared.f64 	%fd51, [_ZZ7diff_eqPdS_S_E10block_diff+120];
	add.f64 	%fd52, %fd50, %fd51;
	ld.shared.f64 	%fd53, [_ZZ7diff_eqPdS_S_E10block_diff+128];
	add.f64 	%fd54, %fd52, %fd53;
	ld.shared.f64 	%fd55, [_ZZ7diff_eqPdS_S_E10block_diff+136];
	add.f64 	%fd56, %fd54, %fd55;
	ld.shared.f64 	%fd57, [_ZZ7diff_eqPdS_S_E10block_diff+144];
	add.f64 	%fd58, %fd56, %fd57;
	ld.shared.f64 	%fd59, [_ZZ7diff_eqPdS_S_E10block_diff+152];
	add.f64 	%fd60, %fd58, %fd59;
	ld.shared.f64 	%fd61, [_ZZ7diff_eqPdS_S_E10block_diff+160];
	add.f64 	%fd62, %fd60, %fd61;
	ld.shared.f64 	%fd63, [_ZZ7diff_eqPdS_S_E10block_diff+168];
	add.f64 	%fd64, %fd62, %fd63;
	ld.shared.f64 	%fd65, [_ZZ7diff_eqPdS_S_E10block_diff+176];
	add.f64 	%fd66, %fd64, %fd65;
	ld.shared.f64 	%fd67, [_ZZ7diff_eqPdS_S_E10block_diff+184];
	add.f64 	%fd68, %fd66, %fd67;
	ld.shared.f64 	%fd69, [_ZZ7diff_eqPdS_S_E10block_diff+192];
	add.f64 	%fd70, %fd68, %fd69;
	ld.shared.f64 	%fd71, [_ZZ7diff_eqPdS_S_E10block_diff+200];
	add.f64 	%fd72, %fd70, %fd71;
	ld.shared.f64 	%fd73, [_ZZ7diff_eqPdS_S_E10block_diff+208];
	add.f64 	%fd74, %fd72, %fd73;
	ld.shared.f64 	%fd75, [_ZZ7diff_eqPdS_S_E10block_diff+216];
	add.f64 	%fd76, %fd74, %fd75;
	ld.shared.f64 	%fd77, [_ZZ7diff_eqPdS_S_E10block_diff+224];
	add.f64 	%fd78, %fd76, %fd77;
	ld.shared.f64 	%fd79, [_ZZ7diff_eqPdS_S_E10block_diff+232];
	add.f64 	%fd80, %fd78, %fd79;
	ld.shared.f64 	%fd81, [_ZZ7diff_eqPdS_S_E10block_diff+240];
	add.f64 	%fd82, %fd80, %fd81;
	ld.shared.f64 	%fd83, [_ZZ7diff_eqPdS_S_E10block_diff+248];
	add.f64 	%fd84, %fd82, %fd83;
	ld.shared.f64 	%fd85, [_ZZ7diff_eqPdS_S_E10block_diff+256];
	add.f64 	%fd86, %fd84, %fd85;
	ld.shared.f64 	%fd87, [_ZZ7diff_eqPdS_S_E10block_diff+264];
	add.f64 	%fd88, %fd86, %fd87;
	ld.shared.f64 	%fd89, [_ZZ7diff_eqPdS_S_E10block_diff+272];
	add.f64 	%fd90, %fd88, %fd89;
	ld.shared.f64 	%fd91, [_ZZ7diff_eqPdS_S_E10block_diff+280];
	add.f64 	%fd92, %fd90, %fd91;
	ld.shared.f64 	%fd93, [_ZZ7diff_eqPdS_S_E10block_diff+288];
	add.f64 	%fd94, %fd92, %fd93;
	ld.shared.f64 	%fd95, [_ZZ7diff_eqPdS_S_E10block_diff+296];
	add.f64 	%fd96, %fd94, %fd95;
	ld.shared.f64 	%fd97, [_ZZ7diff_eqPdS_S_E10block_diff+304];
	add.f64 	%fd98, %fd96, %fd97;
	ld.shared.f64 	%fd99, [_ZZ7diff_eqPdS_S_E10block_diff+312];
	add.f64 	%fd100, %fd98, %fd99;
	ld.shared.f64 	%fd101, [_ZZ7diff_eqPdS_S_E10block_diff+320];
	add.f64 	%fd102, %fd100, %fd101;
	ld.shared.f64 	%fd103, [_ZZ7diff_eqPdS_S_E10block_diff+328];
	add.f64 	%fd104, %fd102, %fd103;
	ld.shared.f64 	%fd105, [_ZZ7diff_eqPdS_S_E10block_diff+336];
	add.f64 	%fd106, %fd104, %fd105;
	ld.shared.f64 	%fd107, [_ZZ7diff_eqPdS_S_E10block_diff+344];
	add.f64 	%fd108, %fd106, %fd107;
	ld.shared.f64 	%fd109, [_ZZ7diff_eqPdS_S_E10block_diff+352];
	add.f64 	%fd110, %fd108, %fd109;
	ld.shared.f64 	%fd111, [_ZZ7diff_eqPdS_S_E10block_diff+360];
	add.f64 	%fd112, %fd110, %fd111;
	ld.shared.f64 	%fd113, [_ZZ7diff_eqPdS_S_E10block_diff+368];
	add.f64 	%fd114, %fd112, %fd113;
	ld.shared.f64 	%fd115, [_ZZ7diff_eqPdS_S_E10block_diff+376];
	add.f64 	%fd116, %fd114, %fd115;
	ld.shared.f64 	%fd117, [_ZZ7diff_eqPdS_S_E10block_diff+384];
	add.f64 	%fd118, %fd116, %fd117;
	ld.shared.f64 	%fd119, [_ZZ7diff_eqPdS_S_E10block_diff+392];
	add.f64 	%fd120, %fd118, %fd119;
	ld.shared.f64 	%fd121, [_ZZ7diff_eqPdS_S_E10block_diff+400];
	add.f64 	%fd122, %fd120, %fd121;
	ld.shared.f64 	%fd123, [_ZZ7diff_eqPdS_S_E10block_diff+408];
	add.f64 	%fd124, %fd122, %fd123;
	ld.shared.f64 	%fd125, [_ZZ7diff_eqPdS_S_E10block_diff+416];
	add.f64 	%fd126, %fd124, %fd125;
	ld.shared.f64 	%fd127, [_ZZ7diff_eqPdS_S_E10block_diff+424];
	add.f64 	%fd128, %fd126, %fd127;
	ld.shared.f64 	%fd129, [_ZZ7diff_eqPdS_S_E10block_diff+432];
	add.f64 	%fd130, %fd128, %fd129;
	ld.shared.f64 	%fd131, [_ZZ7diff_eqPdS_S_E10block_diff+440];
	add.f64 	%fd132, %fd130, %fd131;
	ld.shared.f64 	%fd133, [_ZZ7diff_eqPdS_S_E10block_diff+448];
	add.f64 	%fd134, %fd132, %fd133;
	ld.shared.f64 	%fd135, [_ZZ7diff_eqPdS_S_E10block_diff+456];
	add.f64 	%fd136, %fd134, %fd135;
	ld.shared.f64 	%fd137, [_ZZ7diff_eqPdS_S_E10block_diff+464];
	add.f64 	%fd138, %fd136, %fd137;
	ld.shared.f64 	%fd139, [_ZZ7diff_eqPdS_S_E10block_diff+472];
	add.f64 	%fd140, %fd138, %fd139;
	ld.shared.f64 	%fd141, [_ZZ7diff_eqPdS_S_E10block_diff+480];
	add.f64 	%fd142, %fd140, %fd141;
	ld.shared.f64 	%fd143, [_ZZ7diff_eqPdS_S_E10block_diff+488];
	add.f64 	%fd144, %fd142, %fd143;
	ld.shared.f64 	%fd145, [_ZZ7diff_eqPdS_S_E10block_diff+496];
	add.f64 	%fd146, %fd144, %fd145;
	ld.shared.f64 	%fd147, [_ZZ7diff_eqPdS_S_E10block_diff+504];
	add.f64 	%fd3, %fd146, %fd147;
	ld.global.u64 	%rd27, [%rd1];
$L__BB1_19:
	mov.b64 	%fd148, %rd27;
	add.f64 	%fd149, %fd3, %fd148;
	mov.b64 	%rd26, %fd149;
	atom.relaxed.global.cas.b64 	%rd6, [%rd1], %rd27, %rd26;
	setp.ne.s64 	%p16, %rd27, %rd6;
	mov.u64 	%rd27, %rd6;
	@%p16 bra 	$L__BB1_19;
$L__BB1_20:
	ret;

}


// ===== COMPILED SASS (sm_100) =====

	.target	sm_100

	.elftype	@"ET_EXEC"


//--------------------- .note.nv.tkinfo           --------------------------
	.section	.note.nv.tkinfo,"",@"SHT_NOTE"
	.sectionflags	@"SHF_NOTE_NV_TKINFO"
	.tkinfo
        /*0018*/ 	.word	0x00000002
        /*0030*/ 	.string	""
        /*0030*/ 	.string	"ptxas"
        /*0030*/ 	.string	"Cuda compilation tools, release 13.0, V13.0.88"
        /*0030*/ 	.string	"Build cuda_13.0.r13.0/compiler.36424714_0"
        /*0030*/ 	.string	"-arch sm_100 -m 64 "



//--------------------- .note.nv.cuinfo           --------------------------
	.section	.note.nv.cuinfo,"",@"SHT_NOTE"
	.sectionflags	@"SHF_NOTE_NV_CUINFO"
        /*0018*/ 	.short	0x0002
        /*001a*/ 	.short	0x0064
        /*001c*/ 	.short	0x0082
	.zero		2


//--------------------- .nv.info                  --------------------------
	.section	.nv.info,"",@"SHT_CUDA_INFO"
	.align	4


	//----- nvinfo : EIATTR_REGCOUNT
	.align		4
        /*0000*/ 	.byte	0x04, 0x2f
        /*0002*/ 	.short	(.L_1 - .L_0)
	.align		4
.L_0:
        /*0004*/ 	.word	index@(_Z13IniciarMatrizPd)
        /*0008*/ 	.word	0x00000008


	//----- nvinfo : EIATTR_FRAME_SIZE
	.align		4
.L_1:
        /*000c*/ 	.byte	0x04, 0x11
        /*000e*/ 	.short	(.L_3 - .L_2)
	.align		4
.L_2:
        /*0010*/ 	.word	index@(_Z13IniciarMatrizPd)
        /*0014*/ 	.word	0x00000000


	//----- nvinfo : EIATTR_REGCOUNT
	.align		4
.L_3:
        /*0018*/ 	.byte	0x04, 0x2f
        /*001a*/ 	.short	(.L_5 - .L_4)
	.align		4
.L_4:
        /*001c*/ 	.word	index@(_Z7diff_eqPdS_S_)
        /*0020*/ 	.word	0x00000016


	//----- nvinfo : EIATTR_FRAME_SIZE
	.align		4
.L_5:
        /*0024*/ 	.byte	0x04, 0x11
        /*0026*/ 	.short	(.L_7 - .L_6)
	.align		4
.L_6:
        /*0028*/ 	.word	index@(_Z7diff_eqPdS_S_)
        /*002c*/ 	.word	0x00000000


	//----- nvinfo : EIATTR_MIN_STACK_SIZE
	.align		4
.L_7:
        /*0030*/ 	.byte	0x04, 0x12
        /*0032*/ 	.short	(.L_9 - .L_8)
	.align		4
.L_8:
        /*0034*/ 	.word	index@(_Z7diff_eqPdS_S_)
        /*0038*/ 	.word	0x00000000


	//----- nvinfo : EIATTR_MIN_STACK_SIZE
	.align		4
.L_9:
        /*003c*/ 	.byte	0x04, 0x12
        /*003e*/ 	.short	(.L_11 - .L_10)
	.align		4
.L_10:
        /*0040*/ 	.word	index@(_Z13IniciarMatrizPd)
        /*0044*/ 	.word	0x00000000
.L_11:


//--------------------- .nv.compat                --------------------------
	.section	.nv.compat,"",@"SHT_CUDA_COMPAT_INFO"
	.align	4
        /*0000*/ 	.byte	0x02, 0x09, 0x00, 0x00, 0x02, 0x02, 0x01, 0x00, 0x02, 0x05, 0x05, 0x00, 0x03, 0x07, 0x01, 0x01
        /*0010*/ 	.byte	0x02, 0x03, 0x00, 0x00, 0x02, 0x06, 0x01, 0x00, 0x04, 0x0b, 0x08, 0x00, 0x01, 0x00, 0x00, 0x00
        /*0020*/ 	.byte	0x00, 0x00, 0x00, 0x00


//--------------------- .nv.info._Z7diff_eqPdS_S_ --------------------------
	.section	.nv.info._Z7diff_eqPdS_S_,"",@"SHT_CUDA_INFO"
	.sectionflags	@""
	.align	4


	//----- nvinfo : EIATTR_CUDA_API_VERSION
	.align		4
        /*0000*/ 	.byte	0x04, 0x37
        /*0002*/ 	.short	(.L_13 - .L_12)
.L_12:
        /*0004*/ 	.word	0x00000082


	//----- nvinfo : EIATTR_KPARAM_INFO
	.align		4
.L_13:
        /*0008*/ 	.byte	0x04, 0x17
        /*000a*/ 	.short	(.L_15 - .L_14)
.L_14:
        /*000c*/ 	.word	0x00000000
        /*0010*/ 	.short	0x0002
        /*0012*/ 	.short	0x0010
        /*0014*/ 	.byte	0x00, 0xf5, 0x21, 0x00


	//----- nvinfo : EIATTR_KPARAM_INFO
	.align		4
.L_15:
        /*0018*/ 	.byte	0x04, 0x17
        /*001a*/ 	.short	(.L_17 - .L_16)
.L_16:
        /*001c*/ 	.word	0x00000000
        /*0020*/ 	.short	0x0001
        /*0022*/ 	.short	0x0008
        /*0024*/ 	.byte	0x00, 0xf5, 0x21, 0x00


	//----- nvinfo : EIATTR_KPARAM_INFO
	.align		4
.L_17:
        /*0028*/ 	.byte	0x04, 0x17
        /*002a*/ 	.short	(.L_19 - .L_18)
.L_18:
        /*002c*/ 	.word	0x00000000
        /*0030*/ 	.short	0x0000
        /*0032*/ 	.short	0x0000
        /*0034*/ 	.byte	0x00, 0xf5, 0x21, 0x00


	//----- nvinfo : EIATTR_SPARSE_MMA_MASK
	.align		4
.L_19:
        /*0038*/ 	.byte	0x03, 0x50
        /*003a*/ 	.short	0x0000


	//----- nvinfo : EIATTR_MAXREG_COUNT
	.align		4
        /*003c*/ 	.byte	0x03, 0x1b
        /*003e*/ 	.short	0x00ff


	//----- nvinfo : EIATTR_NUM_BARRIERS
	.align		4
        /*0040*/ 	.byte	0x02, 0x4c
        /*0042*/ 	.byte	0x01
	.zero		1


	//----- nvinfo : EIATTR_MERCURY_ISA_VERSION
	.align		4
        /*0044*/ 	.byte	0x03, 0x5f
        /*0046*/ 	.short	0x0101


	//----- nvinfo : EIATTR_VRC_CTA_INIT_COUNT
	.align		4
        /*0048*/ 	.byte	0x02, 0x4a
	.zero		1
	.zero		1


	//----- nvinfo : EIATTR_EXIT_INSTR_OFFSETS
	.align		4
        /*004c*/ 	.byte	0x04, 0x1c
        /*004e*/ 	.short	(.L_21 - .L_20)


	//   ....[0]....
.L_20:
        /*0050*/ 	.word	0x00000660


	//   ....[1]....
        /*0054*/ 	.word	0x00000d10


	//----- nvinfo : EIATTR_CRS_STACK_SIZE
	.align		4
.L_21:
        /*0058*/ 	.byte	0x04, 0x1e
        /*005a*/ 	.short	(.L_23 - .L_22)
.L_22:
        /*005c*/ 	.word	0x00000000


	//----- nvinfo : EIATTR_CBANK_PARAM_SIZE
	.align		4
.L_23:
        /*0060*/ 	.byte	0x03, 0x19
        /*0062*/ 	.short	0x0018


	//----- nvinfo : EIATTR_PARAM_CBANK
	.align		4
        /*0064*/ 	.byte	0x04, 0x0a
        /*0066*/ 	.short	(.L_25 - .L_24)
	.align		4
.L_24:
        /*0068*/ 	.word	index@(.nv.constant0._Z7diff_eqPdS_S_)
        /*006c*/ 	.short	0x0380
        /*006e*/ 	.short	0x0018


	//----- nvinfo : EIATTR_SW_WAR
	.align		4
.L_25:
        /*0070*/ 	.byte	0x04, 0x36
        /*0072*/ 	.short	(.L_27 - .L_26)
.L_26:
        /*0074*/ 	.word	0x00000008
.L_27:


//--------------------- .nv.info._Z13IniciarMatrizPd --------------------------
	.section	.nv.info._Z13IniciarMatrizPd,"",@"SHT_CUDA_INFO"
	.sectionflags	@""
	.align	4


	//----- nvinfo : EIATTR_CUDA_API_VERSION
	.align		4
        /*0000*/ 	.byte	0x04, 0x37
        /*0002*/ 	.short	(.L_29 - .L_28)
.L_28:
        /*0004*/ 	.word	0x00000082


	//----- nvinfo : EIATTR_KPARAM_INFO
	.align		4
.L_29:
        /*0008*/ 	.byte	0x04, 0x17
        /*000a*/ 	.short	(.L_31 - .L_30)
.L_30:
        /*000c*/ 	.word	0x00000000
        /*0010*/ 	.short	0x0000
        /*0012*/ 	.short	0x0000
        /*0014*/ 	.byte	0x00, 0xf5, 0x21, 0x00


	//----- nvinfo : EIATTR_SPARSE_MMA_MASK
	.align		4
.L_31:
        /*0018*/ 	.byte	0x03, 0x50
        /*001a*/ 	.short	0x0000


	//----- nvinfo : EIATTR_MAXREG_COUNT
	.align		4
        /*001c*/ 	.byte	0x03, 0x1b
        /*001e*/ 	.short	0x00ff


	//----- nvinfo : EIATTR_NUM_BARRIERS
	.align		4
        /*0020*/ 	.byte	0x02, 0x4c
        /*0022*/ 	.byte	0x01
	.zero		1


	//----- nvinfo : EIATTR_MERCURY_ISA_VERSION
	.align		4
        /*0024*/ 	.byte	0x03, 0x5f
        /*0026*/ 	.short	0x0101


	//----- nvinfo : EIATTR_VRC_CTA_INIT_COUNT
	.align		4
        /*0028*/ 	.byte	0x02, 0x4a
	.zero		1
	.zero		1


	//----- nvinfo : EIATTR_EXIT_INSTR_OFFSETS
	.align		4
        /*002c*/ 	.byte	0x04, 0x1c
        /*002e*/ 	.short	(.L_33 - .L_32)


	//   ....[0]....
.L_32:
        /*0030*/ 	.word	0x00000110


	//----- nvinfo : EIATTR_CBANK_PARAM_SIZE
	.align		4
.L_33:
        /*0034*/ 	.byte	0x03, 0x19
        /*0036*/ 	.short	0x0008


	//----- nvinfo : EIATTR_PARAM_CBANK
	.align		4
        /*0038*/ 	.byte	0x04, 0x0a
        /*003a*/ 	.short	(.L_35 - .L_34)
	.align		4
.L_34:
        /*003c*/ 	.word	index@(.nv.constant0._Z13IniciarMatrizPd)
        /*0040*/ 	.short	0x0380
        /*0042*/ 	.short	0x0008


	//----- nvinfo : EIATTR_SW_WAR
	.align		4
.L_35:
        /*0044*/ 	.byte	0x04, 0x36
        /*0046*/ 	.short	(.L_37 - .L_36)
.L_36:
        /*0048*/ 	.word	0x00000008
.L_37:


//--------------------- .nv.callgraph             --------------------------
	.section	.nv.callgraph,"",@"SHT_CUDA_CALLGRAPH"
	.align	4
	.sectionentsize	8
	.align		4
        /*0000*/ 	.word	0x00000000
	.align		4
        /*0004*/ 	.word	0xffffffff
	.align		4
        /*0008*/ 	.word	0x00000000
	.align		4
        /*000c*/ 	.word	0xfffffffe
	.align		4
        /*0010*/ 	.word	0x00000000
	.align		4
        /*0014*/ 	.word	0xfffffffd
	.align		4
        /*0018*/ 	.word	0x00000000
	.align		4
        /*001c*/ 	.word	0xfffffffc


//--------------------- .text._Z7diff_eqPdS_S_    --------------------------
	.section	.text._Z7diff_eqPdS_S_,"ax",@progbits
	.align	128
        .global         _Z7diff_eqPdS_S_
        .type           _Z7diff_eqPdS_S_,@function
        .size           _Z7diff_eqPdS_S_,(.L_x_15 - _Z7diff_eqPdS_S_)
        .other          _Z7diff_eqPdS_S_,@"STO_CUDA_ENTRY STV_DEFAULT"
_Z7diff_eqPdS_S_:
.text._Z7diff_eqPdS_S_:
[----:B------:R-:W-:Y:S01]  /*0000*/  LDC R1, c[0x0][0x37c] ;  /* 0x0000df00ff017b82 */ /* 0x000fe20000000800 */
[----:B------:R-:W0:Y:S07]  /*0010*/  S2R R8, SR_CTAID.Y ;  /* 0x0000000000087919 */ /* 0x000e2e0000002600 */
[----:B------:R-:W1:Y:S01]  /*0020*/  LDC.64 R12, c[0x0][0x380] ;  /* 0x0000e000ff0c7b82 */ /* 0x000e620000000a00 */
[----:B------:R-:W2:Y:S01]  /*0030*/  LDCU.64 UR4, c[0x0][0x358] ;  /* 0x00006b00ff0477ac */ /* 0x000ea20008000a00 */
[----:B------:R-:W0:Y:S01]  /*0040*/  S2R R7, SR_TID.Y ;  /* 0x0000000000077919 */ /* 0x000e220000002200 */
[----:B------:R-:W3:Y:S01]  /*0050*/  S2R R6, SR_TID.X ;  /* 0x0000000000067919 */ /* 0x000ee20000002100 */
[----:B------:R-:W3:Y:S01]  /*0060*/  S2R R9, SR_CTAID.X ;  /* 0x0000000000097919 */ /* 0x000ee20000002500 */
[----:B0-----:R-:W-:-:S04]  /*0070*/  IMAD R8, R8, 0x8, R7 ;  /* 0x0000000808087824 */ /* 0x001fc800078e0207 */
[C---:B------:R-:W-:Y:S01]  /*0080*/  IMAD R16, R8.reuse, 0x7d0, RZ ;  /* 0x000007d008107824 */ /* 0x040fe200078e02ff */
[----:B------:R-:W-:Y:S01]  /*0090*/  ISETP.GT.U32.AND P0, PT, R8, 0x7cf, PT ;  /* 0x000007cf0800780c */ /* 0x000fe20003f04070 */
[----:B---3--:R-:W-:-:S04]  /*00a0*/  IMAD R9, R9, 0x8, R6 ;  /* 0x0000000809097824 */ /* 0x008fc800078e0206 */
[C---:B------:R-:W-:Y:S01]  /*00b0*/  IMAD.IADD R4, R9.reuse, 0x1, R16 ;  /* 0x0000000109047824 */ /* 0x040fe200078e0210 */
[----:B------:R-:W-:-:S03]  /*00c0*/  ISETP.GT.OR P0, PT, R9, 0x7cf, P0 ;  /* 0x000007cf0900780c */ /* 0x000fc60000704670 */
[----:B-1----:R-:W-:-:S10]  /*00d0*/  IMAD.WIDE R2, R4, 0x8, R12 ;  /* 0x0000000804027825 */ /* 0x002fd400078e020c */
[----:B--2---:R-:W2:Y:S01]  /*00e0*/  @!P0 LDG.E.64 R14, desc[UR4][R2.64] ;  /* 0x00000004020e8981 */ /* 0x004ea2000c1e1b00 */
[----:B------:R-:W-:Y:S01]  /*00f0*/  MOV R11, 0x400 ;  /* 0x00000400000b7802 */ /* 0x000fe20000000f00 */
[----:B------:R-:W-:Y:S01]  /*0100*/  BSSY.RECONVERGENT B0, `(.L_x_0) ;  /* 0x000001e000007945 */ /* 0x000fe20003800200 */
[----:B------:R-:W0:Y:S02]  /*0110*/  S2R R10, SR_CgaCtaId ;  /* 0x00000000000a7919 */ /* 0x000e240000008800 */
[----:B0-----:R-:W-:-:S05]  /*0120*/  LEA R0, R10, R11, 0x18 ;  /* 0x0000000b0a007211 */ /* 0x001fca00078ec0ff */
[----:B------:R-:W-:-:S04]  /*0130*/  IMAD R17, R7, 0x50, R0 ;  /* 0x0000005007117824 */ /* 0x000fc800078e0200 */
[----:B------:R-:W-:-:S05]  /*0140*/  IMAD R5, R6, 0x8, R17 ;  /* 0x0000000806057824 */ /* 0x000fca00078e0211 */
[----:B--2---:R0:W-:Y:S04]  /*0150*/  @!P0 STS.64 [R5+0x58], R14 ;  /* 0x0000580e05008388 */ /* 0x0041e80000000a00 */
[----:B------:R0:W-:Y:S01]  /*0160*/  @P0 STS.64 [R5+0x58], RZ ;  /* 0x000058ff05000388 */ /* 0x0001e20000000a00 */
[----:B------:R-:W-:-:S13]  /*0170*/  ISETP.NE.AND P0, PT, R6, RZ, PT ;  /* 0x000000ff0600720c */ /* 0x000fda0003f05270 */
[----:B0-----:R-:W-:Y:S05]  /*0180*/  @P0 BRA `(.L_x_1) ;  /* 0x0000000000540947 */ /* 0x001fea0003800000 */
[----:B------:R-:W-:Y:S01]  /*0190*/  ISETP.GT.AND P0, PT, R9, RZ, PT ;  /* 0x000000ff0900720c */ /* 0x000fe20003f04270 */
[----:B------:R-:W-:-:S12]  /*01a0*/  BSSY.RELIABLE B1, `(.L_x_2) ;  /* 0x000000a000017945 */ /* 0x000fd80003800100 */
[----:B------:R0:W-:Y:S01]  /*01b0*/  @!P0 STS.64 [R17+0x50], RZ ;  /* 0x000050ff11008388 */ /* 0x0001e20000000a00 */
[----:B------:R-:W-:Y:S05]  /*01c0*/  @!P0 BRA `(.L_x_3) ;  /* 0x00000000001c8947 */ /* 0x000fea0003800000 */
[----:B------:R-:W-:-:S04]  /*01d0*/  VIADD R15, R4, 0xffffffff ;  /* 0xffffffff040f7836 */ /* 0x000fc80000000000 */
[----:B------:R-:W-:-:S06]  /*01e0*/  IMAD.WIDE.U32 R12, R15, 0x8, R12 ;  /* 0x000000080f0c7825 */ /* 0x000fcc00078e000c */
[----:B------:R-:W2:Y:S01]  /*01f0*/  LDG.E.64 R12, desc[UR4][R12.64] ;  /* 0x000000040c0c7981 */ /* 0x000ea2000c1e1b00 */
[----:B------:R-:W-:-:S13]  /*0200*/  ISETP.GT.U32.AND P0, PT, R9, 0x7c7, PT ;  /* 0x000007c70900780c */ /* 0x000fda0003f04070 */
[----:B------:R-:W-:Y:S05]  /*0210*/  @P0 BREAK.RELIABLE B1 ;  /* 0x0000000000010942 */ /* 0x000fea0003800100 */
[----:B--2---:R1:W-:Y:S01]  /*0220*/  STS.64 [R17+0x50], R12 ;  /* 0x0000500c11007388 */ /* 0x0043e20000000a00 */
[----:B------:R-:W-:Y:S05]  /*0230*/  @P0 BRA `(.L_x_4) ;  /* 0x0000000000240947 */ /* 0x000fea0003800000 */
.L_x_3:
[----:B------:R-:W-:Y:S05]  /*0240*/  BSYNC.RELIABLE B1 ;  /* 0x0000000000017941 */ /* 0x000fea0003800100 */
.L_x_2:
[----:B------:R-:W2:Y:S01]  /*0250*/  LDCU.64 UR6, c[0x0][0x380] ;  /* 0x00007000ff0677ac */ /* 0x000ea20008000a00 */
[----:B------:R-:W-:-:S04]  /*0260*/  IADD3 R16, P0, PT, R9, R16, RZ ;  /* 0x0000001009107210 */ /* 0x000fc80007f1e0ff */
[----:B-1----:R-:W-:Y:S02]  /*0270*/  LEA.HI.X.SX32 R13, R9, RZ, 0x1, P0 ;  /* 0x000000ff090d7211 */ /* 0x002fe400000f0eff */
[----:B--2---:R-:W-:-:S04]  /*0280*/  LEA R12, P0, R16, UR6, 0x3 ;  /* 0x00000006100c7c11 */ /* 0x004fc8000f8018ff */
[----:B------:R-:W-:-:S06]  /*0290*/  LEA.HI.X R13, R16, UR7, R13, 0x3, P0 ;  /* 0x00000007100d7c11 */ /* 0x000fcc00080f1c0d */
[----:B------:R-:W2:Y:S04]  /*02a0*/  LDG.E.64 R12, desc[UR4][R12.64+0x40] ;  /* 0x000040040c0c7981 */ /* 0x000ea8000c1e1b00 */
[----:B--2---:R3:W-:Y:S01]  /*02b0*/  STS.64 [R17+0x98], R12 ;  /* 0x0000980c11007388 */ /* 0x0047e20000000a00 */
[----:B------:R-:W-:Y:S05]  /*02c0*/  BRA `(.L_x_1) ;  /* 0x0000000000047947 */ /* 0x000fea0003800000 */
.L_x_4:
[----:B------:R2:W-:Y:S02]  /*02d0*/  STS.64 [R17+0x98], RZ ;  /* 0x000098ff11007388 */ /* 0x0005e40000000a00 */
.L_x_1:
[----:B------:R-:W-:Y:S05]  /*02e0*/  BSYNC.RECONVERGENT B0 ;  /* 0x0000000000007941 */ /* 0x000fea0003800200 */
.L_x_0:
[----:B------:R-:W-:Y:S05]  /*02f0*/  WARPSYNC.ALL ;  /* 0x0000000000007948 */ /* 0x000fea0003800000 */
[----:B------:R-:W-:Y:S01]  /*0300*/  ISETP.NE.AND P0, PT, R7, RZ, PT ;  /* 0x000000ff0700720c */ /* 0x000fe20003f05270 */
[----:B------:R-:W-:-:S12]  /*0310*/  BSSY.RECONVERGENT B0, `(.L_x_5) ;  /* 0x0000011000007945 */ /* 0x000fd80003800200 */
[----:B------:R-:W-:Y:S05]  /*0320*/  @P0 BRA `(.L_x_6) ;  /* 0x00000000003c0947 */ /* 0x000fea0003800000 */
[----:B------:R-:W-:Y:S01]  /*0330*/  ISETP.NE.AND P0, PT, R8, RZ, PT ;  /* 0x000000ff0800720c */ /* 0x000fe20003f05270 */
[----:B------:R-:W-:Y:S01]  /*0340*/  IMAD R15, R6, 0x8, R0 ;  /* 0x00000008060f7824 */ /* 0x000fe200078e0200 */
[----:B------:R-:W-:Y:S11]  /*0350*/  BSSY.RELIABLE B1, `(.L_x_7) ;  /* 0x0000008000017945 */ /* 0x000ff60003800100 */
[----:B------:R4:W-:Y:S01]  /*0360*/  @!P0 STS.64 [R15+0x8], RZ ;  /* 0x000008ff0f008388 */ /* 0x0009e20000000a00 */
[----:B------:R-:W-:Y:S05]  /*0370*/  @!P0 BRA `(.L_x_8) ;  /* 0x0000000000148947 */ /* 0x000fea0003800000 */
[----:B-1-3--:R-:W3:Y:S01]  /*0380*/  LDG.E.64 R12, desc[UR4][R2.64+-0x3e80] ;  /* 0xffc18004020c7981 */ /* 0x00aee2000c1e1b00 */
[----:B------:R-:W-:-:S13]  /*0390*/  ISETP.GT.U32.AND P0, PT, R8, 0x7c7, PT ;  /* 0x000007c70800780c */ /* 0x000fda0003f04070 */
[----:B------:R-:W-:Y:S05]  /*03a0*/  @P0 BREAK.RELIABLE B1 ;  /* 0x0000000000010942 */ /* 0x000fea0003800100 */
[----:B---3--:R1:W-:Y:S01]  /*03b0*/  STS.64 [R15+0x8], R12 ;  /* 0x0000080c0f007388 */ /* 0x0083e20000000a00 */
[----:B------:R-:W-:Y:S05]  /*03c0*/  @P0 BRA `(.L_x_9) ;  /* 0x0000000000100947 */ /* 0x000fea0003800000 */
.L_x_8:
[----:B------:R-:W-:Y:S05]  /*03d0*/  BSYNC.RELIABLE B1 ;  /* 0x0000000000017941 */ /* 0x000fea0003800100 */
.L_x_7:
[----:B------:R-:W5:Y:S04]  /*03e0*/  LDG.E.64 R2, desc[UR4][R2.64+0x1f400] ;  /* 0x01f4000402027981 */ /* 0x000f68000c1e1b00 */
[----:B-----5:R0:W-:Y:S01]  /*03f0*/  STS.64 [R15+0x2d8], R2 ;  /* 0x0002d8020f007388 */ /* 0x0201e20000000a00 */
[----:B------:R-:W-:Y:S05]  /*0400*/  BRA `(.L_x_6) ;  /* 0x0000000000047947 */ /* 0x000fea0003800000 */
.L_x_9:
[----:B------:R3:W-:Y:S02]  /*0410*/  STS.64 [R15+0x2d8], RZ ;  /* 0x0002d8ff0f007388 */ /* 0x0007e40000000a00 */
.L_x_6:
[----:B------:R-:W-:Y:S05]  /*0420*/  BSYNC.RECONVERGENT B0 ;  /* 0x0000000000007941 */ /* 0x000fea0003800200 */
.L_x_5:
[----:B------:R-:W-:Y:S05]  /*0430*/  WARPSYNC.ALL ;  /* 0x0000000000007948 */ /* 0x000fea0003800000 */
[----:B0-----:R-:W-:Y:S01]  /*0440*/  VIADD R2, R8, 0xffffffff ;  /* 0xffffffff08027836 */ /* 0x001fe20000000000 */
[----:B------:R-:W-:Y:S01]  /*0450*/  BAR.SYNC.DEFER_BLOCKING 0x0 ;  /* 0x0000000000007b1d */ /* 0x000fe20000010000 */
[----:B------:R-:W-:Y:S01]  /*0460*/  VIADD R9, R9, 0xffffffff ;  /* 0xffffffff09097836 */ /* 0x000fe20000000000 */
[----:B------:R-:W-:Y:S01]  /*0470*/  LOP3.LUT P1, RZ, R6, R7, RZ, 0xfc, !PT ;  /* 0x0000000706ff7212 */ /* 0x000fe2000782fcff */
[----:B------:R-:W-:Y:S01]  /*0480*/  VIADD R11, R11, 0x320 ;  /* 0x000003200b0b7836 */ /* 0x000fe20000000000 */
[----:B------:R-:W-:Y:S01]  /*0490*/  ISETP.GT.U32.AND P0, PT, R2, 0x7ce, PT ;  /* 0x000007ce0200780c */ /* 0x000fe20003f04070 */
[----:B------:R-:W-:Y:S01]  /*04a0*/  IMAD R2, R7, 0x8, R6 ;  /* 0x0000000807027824 */ /* 0x000fe200078e0206 */
[----:B------:R-:W-:Y:S01]  /*04b0*/  BSSY.RECONVERGENT B0, `(.L_x_10) ;  /* 0x0000018000007945 */ /* 0x000fe20003800200 */
[----:B------:R-:W-:-:S02]  /*04c0*/  CS2R R6, SRZ ;  /* 0x0000000000067805 */ /* 0x000fc4000001ff00 */
[----:B------:R-:W-:Y:S02]  /*04d0*/  ISETP.GT.U32.OR P0, PT, R9, 0x7cd, P0 ;  /* 0x000007cd0900780c */ /* 0x000fe40000704470 */
[----:B------:R-:W-:Y:S02]  /*04e0*/  LEA R11, R10, R11, 0x18 ;  /* 0x0000000b0a0b7211 */ /* 0x000fe400078ec0ff */
[----:B------:R-:W-:-:S03]  /*04f0*/  ISETP.GT.U32.OR P0, PT, R8, 0x7ce, P0 ;  /* 0x000007ce0800780c */ /* 0x000fc60000704470 */
[----:B------:R-:W-:-:S10]  /*0500*/  IMAD R2, R2, 0x8, R11 ;  /* 0x0000000802027824 */ /* 0x000fd400078e020b */
[----:B------:R-:W-:Y:S05]  /*0510*/  @P0 BRA `(.L_x_11) ;  /* 0x0000000000440947 */ /* 0x000fea0003800000 */
[----:B------:R-:W-:Y:S01]  /*0520*/  LDS.64 R8, [R5+0xa8] ;  /* 0x0000a80005087984 */ /* 0x000fe20000000a00 */
[----:B------:R-:W-:Y:S01]  /*0530*/  UMOV UR6, 0xd2f1a9fc ;  /* 0xd2f1a9fc00067882 */ /* 0x000fe20000000000 */
[----:B------:R-:W-:Y:S02]  /*0540*/  UMOV UR7, 0x3f50624d ;  /* 0x3f50624d00077882 */ /* 0x000fe40000000000 */
[----:B------:R-:W0:Y:S04]  /*0550*/  LDS.64 R10, [R5+0x8] ;  /* 0x00000800050a7984 */ /* 0x000e280000000a00 */
[----:B-1-3--:R-:W1:Y:S04]  /*0560*/  LDS.64 R12, [R5+0x60] ;  /* 0x00006000050c7984 */ /* 0x00ae680000000a00 */
[----:B----4-:R-:W3:Y:S04]  /*0570*/  LDS.64 R14, [R5+0x50] ;  /* 0x00005000050e7984 */ /* 0x010ee80000000a00 */
[----:B------:R-:W4:Y:S01]  /*0580*/  LDS.64 R6, [R5+0x58] ;  /* 0x0000580005067984 */ /* 0x000f220000000a00 */
[----:B0-----:R-:W-:Y:S01]  /*0590*/  DADD R8, R8, R10 ;  /* 0x0000000008087229 */ /* 0x001fe2000000000a */
[----:B------:R-:W0:Y:S07]  /*05a0*/  LDC.64 R10, c[0x0][0x388] ;  /* 0x0000e200ff0a7b82 */ /* 0x000e2e0000000a00 */
[----:B-1----:R-:W-:-:S08]  /*05b0*/  DADD R8, R8, R12 ;  /* 0x0000000008087229 */ /* 0x002fd0000000000c */
[----:B---3--:R-:W-:-:S08]  /*05c0*/  DADD R8, R8, R14 ;  /* 0x0000000008087229 */ /* 0x008fd0000000000e */
[----:B----4-:R-:W-:Y:S01]  /*05d0*/  DFMA R8, R6, -4, R8 ;  /* 0xc01000000608782b */ /* 0x010fe20000000008 */
[----:B0-----:R-:W-:-:S07]  /*05e0*/  IMAD.WIDE.U32 R10, R4, 0x8, R10 ;  /* 0x00000008040a7825 */ /* 0x001fce00078e000a */
[----:B------:R-:W-:-:S07]  /*05f0*/  DFMA R8, R8, UR6, R6 ;  /* 0x0000000608087c2b */ /* 0x000fce0008000006 */
[----:B------:R0:W-:Y:S01]  /*0600*/  STG.E.64 desc[UR4][R10.64], R8 ;  /* 0x000000080a007986 */ /* 0x0001e2000c101b04 */
[----:B------:R-:W-:-:S08]  /*0610*/  DADD R6, -R6, R8 ;  /* 0x0000000006067229 */ /* 0x000fd00000000108 */
[----:B------:R-:W-:-:S11]  /*0620*/  DADD R6, -RZ, |R6| ;  /* 0x00000000ff067229 */ /* 0x000fd60000000506 */
.L_x_11:
[----:B------:R-:W-:Y:S05]  /*0630*/  BSYNC.RECONVERGENT B0 ;  /* 0x0000000000007941 */ /* 0x000fea0003800200 */
.L_x_10:
[----:B------:R0:W-:Y:S01]  /*0640*/  STS.64 [R2], R6 ;  /* 0x0000000602007388 */ /* 0x0001e20000000a00 */
[----:B------:R-:W-:Y:S06]  /*0650*/  BAR.SYNC.DEFER_BLOCKING 0x0 ;  /* 0x0000000000007b1d */ /* 0x000fec0000010000 */
[----:B------:R-:W-:Y:S05]  /*0660*/  @P1 EXIT ;  /* 0x000000000000194d */ /* 0x000fea0003800000 */
[----:B-1-34-:R-:W1:Y:S04]  /*0670*/  LDS.128 R12, [R0+0x320] ;  /* 0x00032000000c7984 */ /* 0x01ae680000000c00 */
[----:B0-----:R-:W0:Y:S04]  /*0680*/  LDS.128 R8, [R0+0x330] ;  /* 0x0003300000087984 */ /* 0x001e280000000c00 */
[----:B------:R-:W3:Y:S04]  /*0690*/  LDS.128 R4, [R0+0x340] ;  /* 0x0003400000047984 */ /* 0x000ee80000000c00 */
[----:B--2---:R-:W-:Y:S01]  /*06a0*/  LDS.128 R16, [R0+0x3d0] ;  /* 0x0003d00000107984 */ /* 0x004fe20000000c00 */
[----:B-1----:R-:W-:-:S08]  /*06b0*/  DADD R12, RZ, R12 ;  /* 0x00000000ff0c7229 */ /* 0x002fd0000000000c */
[----:B------:R-:W-:Y:S02]  /*06c0*/  DADD R2, R12, R14 ;  /* 0x000000000c027229 */ /* 0x000fe4000000000e */
[----:B------:R-:W1:Y:S06]  /*06d0*/  LDS.128 R12, [R0+0x350] ;  /* 0x00035000000c7984 */ /* 0x000e6c0000000c00 */
[----:B0-----:R-:W-:-:S08]  /*06e0*/  DADD R2, R2, R8 ;  /* 0x0000000002027229 */ /* 0x001fd00000000008 */
[----:B------:R-:W-:Y:S01]  /*06f0*/  DADD R2, R2, R10 ;  /* 0x0000000002027229 */ /* 0x000fe2000000000a */
[----:B------:R-:W0:Y:S07]  /*0700*/  LDS.128 R8, [R0+0x360] ;  /* 0x0003600000087984 */ /* 0x000e2e0000000c00 */
[----:B---3--:R-:W-:-:S08]  /*0710*/  DADD R2, R2, R4 ;  /* 0x0000000002027229 */ /* 0x008fd00000000004 */
[----:B------:R-:W-:Y:S01]  /*0720*/  DADD R2, R2, R6 ;  /* 0x0000000002027229 */ /* 0x000fe20000000006 */
[----:B------:R-:W2:Y:S07]  /*0730*/  LDS.128 R4, [R0+0x370] ;  /* 0x0003700000047984 */ /* 0x000eae0000000c00 */
[----:B-1----:R-:W-:-:S08]  /*0740*/  DADD R2, R2, R12 ;  /* 0x0000000002027229 */ /* 0x002fd0000000000c */
[----:B------:R-:W-:Y:S01]  /*0750*/  DADD R2, R2, R14 ;  /* 0x0000000002027229 */ /* 0x000fe2000000000e */
[----:B------:R-:W1:Y:S07]  /*0760*/  LDS.128 R12, [R0+0x380] ;  /* 0x00038000000c7984 */ /* 0x000e6e0000000c00 */
[----:B0-----:R-:W-:-:S08]  /*0770*/  DADD R2, R2, R8 ;  /* 0x0000000002027229 */ /* 0x001fd00000000008 */
[----:B------:R-:W-:Y:S01]  /*0780*/  DADD R2, R2, R10 ;  /* 0x0000000002027229 */ /* 0x000fe2000000000a */
[----:B------:R-:W0:Y:S07]  /*0790*/  LDS.128 R8, [R0+0x390] ;  /* 0x0003900000087984 */ /* 0x000e2e0000000c00 */
[----:B--2---:R-:W-:-:S08]  /*07a0*/  DADD R2, R2, R4 ;  /* 0x0000000002027229 */ /* 0x004fd00000000004 */
        /* <DEDUP_REMOVED lines=16> */
[----:B------:R-:W-:Y:S07]  /*08b0*/  LDS.128 R8, [R0+0x410] ;  /* 0x0004100000087984 */ /* 0x000fee0000000c00 */
[----:B------:R-:W-:-:S08]  /*08c0*/  DADD R2, R2, R16 ;  /* 0x0000000002027229 */ /* 0x000fd00000000010 */
[----:B------:R-:W-:Y:S01]  /*08d0*/  DADD R2, R2, R18 ;  /* 0x0000000002027229 */ /* 0x000fe20000000012 */
[----:B------:R-:W0:Y:S07]  /*08e0*/  LDS.128 R16, [R0+0x400] ;  /* 0x0004000000107984 */ /* 0x000e2e0000000c00 */
[----:B--2---:R-:W-:Y:S02]  /*08f0*/  DADD R4, R2, R4 ;  /* 0x0000000002047229 */ /* 0x004fe40000000004 */
[----:B------:R-:W2:Y:S06]  /*0900*/  LDC.64 R2, c[0x0][0x390] ;  /* 0x0000e400ff027b82 */ /* 0x000eac0000000a00 */
[----:B------:R-:W-:-:S08]  /*0910*/  DADD R4, R4, R6 ;  /* 0x0000000004047229 */ /* 0x000fd00000000006 */
[----:B-1----:R-:W-:-:S08]  /*0920*/  DADD R4, R4, R12 ;  /* 0x0000000004047229 */ /* 0x002fd0000000000c */
[----:B------:R-:W-:Y:S02]  /*0930*/  DADD R6, R4, R14 ;  /* 0x0000000004067229 */ /* 0x000fe4000000000e */
[----:B--2---:R1:W5:Y:S04]  /*0940*/  LDG.E.64 R4, desc[UR4][R2.64] ;  /* 0x0000000402047981 */ /* 0x004368000c1e1b00 */
[----:B------:R-:W2:Y:S02]  /*0950*/  LDS.128 R12, [R0+0x420] ;  /* 0x00042000000c7984 */ /* 0x000ea40000000c00 */
[----:B0-----:R-:W-:-:S08]  /*0960*/  DADD R6, R6, R16 ;  /* 0x0000000006067229 */ /* 0x001fd00000000010 */
[----:B------:R-:W-:Y:S01]  /*0970*/  DADD R6, R6, R18 ;  /* 0x0000000006067229 */ /* 0x000fe20000000012 */
[----:B------:R-:W0:Y:S07]  /*0980*/  LDS.128 R16, [R0+0x430] ;  /* 0x0004300000107984 */ /* 0x000e2e0000000c00 */
[----:B------:R-:W-:-:S08]  /*0990*/  DADD R6, R6, R8 ;  /* 0x0000000006067229 */ /* 0x000fd00000000008 */
[----:B------:R-:W-:Y:S01]  /*09a0*/  DADD R6, R6, R10 ;  /* 0x0000000006067229 */ /* 0x000fe2000000000a */
[----:B------:R-:W3:Y:S07]  /*09b0*/  LDS.128 R8, [R0+0x440] ;  /* 0x0004400000087984 */ /* 0x000eee0000000c00 */
[----:B--2---:R-:W-:-:S08]  /*09c0*/  DADD R6, R6, R12 ;  /* 0x0000000006067229 */ /* 0x004fd0000000000c */
[----:B------:R-:W-:Y:S01]  /*09d0*/  DADD R6, R6, R14 ;  /* 0x0000000006067229 */ /* 0x000fe2000000000e */
[----:B------:R-:W2:Y:S07]  /*09e0*/  LDS.128 R12, [R0+0x450] ;  /* 0x00045000000c7984 */ /* 0x000eae0000000c00 */
[----:B0-----:R-:W-:-:S08]  /*09f0*/  DADD R6, R6, R16 ;  /* 0x0000000006067229 */ /* 0x001fd00000000010 */
[----:B------:R-:W-:Y:S01]  /*0a00*/  DADD R6, R6, R18 ;  /* 0x0000000006067229 */ /* 0x000fe20000000012 */
[----:B------:R-:W0:Y:S07]  /*0a10*/  LDS.128 R16, [R0+0x460] ;  /* 0x0004600000107984 */ /* 0x000e2e0000000c00 */
[----:B---3--:R-:W-:-:S08]  /*0a20*/  DADD R6, R6, R8 ;  /* 0x0000000006067229 */ /* 0x008fd00000000008 */
        /* <DEDUP_REMOVED lines=33> */
[----:B------:R-:W-:-:S08]  /*0c40*/  DADD R6, R6, R18 ;  /* 0x0000000006067229 */ /* 0x000fd00000000012 */
[----:B---3--:R-:W-:-:S08]  /*0c50*/  DADD R6, R6, R8 ;  /* 0x0000000006067229 */ /* 0x008fd00000000008 */
[----:B------:R-:W-:-:S08]  /*0c60*/  DADD R6, R6, R10 ;  /* 0x0000000006067229 */ /* 0x000fd0000000000a */
[----:B--2---:R-:W-:-:S08]  /*0c70*/  DADD R6, R6, R12 ;  /* 0x0000000006067229 */ /* 0x004fd0000000000c */
[----:B-1----:R-:W-:-:S11]  /*0c80*/  DADD R14, R6, R14 ;  /* 0x00000000060e7229 */ /* 0x002fd6000000000e */
.L_x_12:
[----:B-----5:R-:W-:Y:S01]  /*0c90*/  DADD R6, R14, R4 ;  /* 0x000000000e067229 */ /* 0x020fe20000000004 */
[----:B------:R-:W-:Y:S09]  /*0ca0*/  YIELD ;  /* 0x0000000000007946 */ /* 0x000ff20003800000 */
[----:B------:R-:W2:Y:S02]  /*0cb0*/  ATOMG.E.CAS.64.STRONG.GPU PT, R6, [R2], R4, R6 ;  /* 0x00000004020673a9 */ /* 0x000ea400001ee506 */
[----:B--2---:R-:W-:Y:S01]  /*0cc0*/  ISETP.NE.U32.AND P0, PT, R4, R6, PT ;  /* 0x000000060400720c */ /* 0x004fe20003f05070 */
[----:B------:R-:W-:-:S03]  /*0cd0*/  IMAD.MOV.U32 R4, RZ, RZ, R6 ;  /* 0x000000ffff047224 */ /* 0x000fc600078e0006 */
[----:B------:R-:W-:Y:S01]  /*0ce0*/  ISETP.NE.AND.EX P0, PT, R5, R7, PT, P0 ;  /* 0x000000070500720c */ /* 0x000fe20003f05300 */
[----:B------:R-:W-:-:S12]  /*0cf0*/  IMAD.MOV.U32 R5, RZ, RZ, R7 ;  /* 0x000000ffff057224 */ /* 0x000fd800078e0007 */
[----:B------:R-:W-:Y:S05]  /*0d00*/  @P0 BRA `(.L_x_12) ;  /* 0xfffffffc00e00947 */ /* 0x000fea000383ffff */
[----:B------:R-:W-:Y:S05]  /*0d10*/  EXIT ;  /* 0x000000000000794d */ /* 0x000fea0003800000 */
.L_x_13:
[----:B------:R-:W-:-:S00]  /*0d20*/  BRA `(.L_x_13) ;  /* 0xfffffffc00fc7947 */ /* 0x000fc0000383ffff */
[----:B------:R-:W-:-:S00]  /*0d30*/  NOP ;  /* 0x0000000000007918 */ /* 0x000fc00000000000 */
        /* <DEDUP_REMOVED lines=12> */
.L_x_15:


//--------------------- .text._Z13IniciarMatrizPd --------------------------
	.section	.text._Z13IniciarMatrizPd,"ax",@progbits
	.align	128
        .global         _Z13IniciarMatrizPd
        .type           _Z13IniciarMatrizPd,@function
        .size           _Z13IniciarMatrizPd,(.L_x_16 - _Z13IniciarMatrizPd)
        .other          _Z13IniciarMatrizPd,@"STO_CUDA_ENTRY STV_DEFAULT"
_Z13IniciarMatrizPd:
.text._Z13IniciarMatrizPd:
[----:B------:R-:W-:Y:S01]  /*0000*/  LDC R1, c[0x0][0x37c] ;  /* 0x0000df00ff017b82 */ /* 0x000fe20000000800 */
[----:B------:R-:W0:Y:S07]  /*0010*/  S2R R2, SR_TID.Y ;  /* 0x0000000000027919 */ /* 0x000e2e0000002200 */
[----:B------:R-:W1:Y:S01]  /*0020*/  LDC R0, c[0x0][0x360] ;  /* 0x0000d800ff007b82 */ /* 0x000e620000000800 */
[----:B------:R-:W1:Y:S07]  /*0030*/  S2R R3, SR_TID.X ;  /* 0x0000000000037919 */ /* 0x000e6e0000002100 */
[----:B------:R-:W0:Y:S08]  /*0040*/  S2UR UR5, SR_CTAID.Y ;  /* 0x00000000000579c3 */ /* 0x000e300000002600 */
[----:B------:R-:W0:Y:S08]  /*0050*/  LDC R5, c[0x0][0x364] ;  /* 0x0000d900ff057b82 */ /* 0x000e300000000800 */
[----:B------:R-:W1:Y:S01]  /*0060*/  S2UR UR4, SR_CTAID.X ;  /* 0x00000000000479c3 */ /* 0x000e620000002500 */
[----:B0-----:R-:W-:-:S05]  /*0070*/  IMAD R5, R5, UR5, R2 ;  /* 0x0000000505057c24 */ /* 0x001fca000f8e0202 */
[----:B------:R-:W-:Y:S01]  /*0080*/  ISETP.GT.U32.AND P0, PT, R5, 0x7cf, PT ;  /* 0x000007cf0500780c */ /* 0x000fe20003f04070 */
[----:B-1----:R-:W-:Y:S01]  /*0090*/  IMAD R0, R0, UR4, R3 ;  /* 0x0000000400007c24 */ /* 0x002fe2000f8e0203 */
[----:B------:R-:W0:Y:S04]  /*00a0*/  LDCU.64 UR4, c[0x0][0x358] ;  /* 0x00006b00ff0477ac */ /* 0x000e280008000a00 */
[----:B------:R-:W-:-:S13]  /*00b0*/  ISETP.GT.OR P0, PT, R0, 0x7cf, P0 ;  /* 0x000007cf0000780c */ /* 0x000fda0000704670 */
[----:B------:R-:W1:Y:S01]  /*00c0*/  @!P0 LDC.64 R2, c[0x0][0x380] ;  /* 0x0000e000ff028b82 */ /* 0x000e620000000a00 */
[----:B------:R-:W-:-:S04]  /*00d0*/  @!P0 IMAD R5, R0, 0x7d0, R5 ;  /* 0x000007d000058824 */ /* 0x000fc800078e0205 */
[----:B-1----:R-:W-:-:S05]  /*00e0*/  @!P0 IMAD.WIDE R2, R5, 0x8, R2 ;  /* 0x0000000805028825 */ /* 0x002fca00078e0202 */
[----:B0-----:R-:W-:Y:S01]  /*00f0*/  @!P0 STG.E.64 desc[UR4][R2.64], RZ ;  /* 0x000000ff02008986 */ /* 0x001fe2000c101b04 */
[----:B------:R-:W-:Y:S06]  /*0100*/  BAR.SYNC.DEFER_BLOCKING 0x0 ;  /* 0x0000000000007b1d */ /* 0x000fec0000010000 */
[----:B------:R-:W-:Y:S05]  /*0110*/  EXIT ;  /* 0x000000000000794d */ /* 0x000fea0003800000 */
.L_x_14:
        /* <DEDUP_REMOVED lines=14> */
.L_x_16:


//--------------------- .nv.shared._Z7diff_eqPdS_S_ --------------------------
	.section	.nv.shared._Z7diff_eqPdS_S_,"aw",@nobits
	.sectionflags	@""
	.align	8
.nv.shared._Z7diff_eqPdS_S_:
	.zero		2336


//--------------------- .nv.shared.reserved.0     --------------------------
	.section	.nv.shared.reserved.0,"aw",@nobits
	.weak		__nv_reservedSMEM_offset_0_alias
	.size		__nv_reservedSMEM_offset_0_alias, 0, 64
	.other		__nv_reservedSMEM_offset_0_alias,@"STO_CUDA_RESERVED_SHARED STV_DEFAULT"
__nv_reservedSMEM_offset_0_alias:
	.zero		0
	.zero		64


//--------------------- .nv.constant0._Z7diff_eqPdS_S_ --------------------------
	.section	.nv.constant0._Z7diff_eqPdS_S_,"a",@progbits
	.sectionflags	@""
	.align	4
.nv.constant0._Z7diff_eqPdS_S_:
	.zero		920


//--------------------- .nv.constant0._Z13IniciarMatrizPd --------------------------
	.section	.nv.constant0._Z13IniciarMatrizPd,"a",@progbits
	.sectionflags	@""
	.align	4
.nv.constant0._Z13IniciarMatrizPd:
	.zero		904


//--------------------- SYMBOLS --------------------------

	.type		.nv.reservedSmem.offset0,@object
	.size		.nv.reservedSmem.offset0,0x4
	.type		.nv.reservedSmem.cap,@object
	.size		.nv.reservedSmem.cap,0x4
